//
// Generated by NVIDIA NVVM Compiler
//
// Compiler Build ID: CL-36424714
// Cuda compilation tools, release 13.0, V13.0.88
// Based on NVVM 20.0.0
//

.version 9.0
.target sm_100
.address_size 64

	// .globl	_Z12redux_kernelPKfPfii
.extern .func  (.param .b32 func_retval0) vprintf
(
	.param .b64 vprintf_param_0,
	.param .b64 vprintf_param_1
)
;
.global .align 1 .b8 $str[31] = {84, 69, 77, 80, 32, 105, 44, 32, 106, 44, 32, 116, 101, 109, 112, 58, 32, 37, 100, 44, 32, 37, 100, 44, 32, 37, 46, 50, 102, 10};

.visible .entry _Z12redux_kernelPKfPfii(
	.param .u64 .ptr .align 1 _Z12redux_kernelPKfPfii_param_0,
	.param .u64 .ptr .align 1 _Z12redux_kernelPKfPfii_param_1,
	.param .u32 _Z12redux_kernelPKfPfii_param_2,
	.param .u32 _Z12redux_kernelPKfPfii_param_3
)
{
	.local .align 16 .b8 	__local_depot0[16];
	.reg .b64 	%SP;
	.reg .b64 	%SPL;
	.reg .pred 	%p<11>;
	.reg .b32 	%r<124>;
	.reg .b32 	%f<83>;
	.reg .b64 	%rd<31>;
	.reg .b64 	%fd<30>;

	mov.u64 	%SPL, __local_depot0;
	cvta.local.u64 	%SP, %SPL;
	ld.param.u64 	%rd4, [_Z12redux_kernelPKfPfii_param_0];
	ld.param.u32 	%r24, [_Z12redux_kernelPKfPfii_param_2];
	ld.param.u32 	%r25, [_Z12redux_kernelPKfPfii_param_3];
	cvta.to.global.u64 	%rd1, %rd4;
	mov.u32 	%r26, %ctaid.x;
	mov.u32 	%r27, %ntid.x;
	mov.u32 	%r28, %tid.x;
	mad.lo.s32 	%r1, %r26, %r27, %r28;
	setp.ge.s32 	%p1, %r1, %r25;
	@%p1 bra 	$L__BB0_15;
	setp.lt.s32 	%p2, %r24, 1;
	mov.f32 	%f82, 0f00000000;
	@%p2 bra 	$L__BB0_14;
	mul.lo.s32 	%r2, %r24, %r1;
	and.b32  	%r3, %r24, 15;
	setp.lt.u32 	%p3, %r24, 16;
	mov.f32 	%f82, 0f00000000;
	mov.b32 	%r119, 0;
	@%p3 bra 	$L__BB0_5;
	mov.f32 	%f82, 0f00000000;
	mov.b32 	%r117, 0;
	add.u64 	%rd7, %SP, 0;
	mov.u64 	%rd9, $str;
	mov.u32 	%r116, %r2;
$L__BB0_4:
	.pragma "nounroll";
	mul.wide.s32 	%rd5, %r116, 4;
	add.s64 	%rd6, %rd1, %rd5;
	ld.global.f32 	%f18, [%rd6];
	add.f32 	%f19, %f82, %f18;
	cvt.f64.f32 	%fd1, %f19;
	cvta.to.local.u64 	%rd8, %rd7;
	st.local.v2.u32 	[%rd8], {%r1, %r117};
	st.local.f64 	[%rd8+8], %fd1;
	cvta.global.u64 	%rd10, %rd9;
	{ // callseq 0, 0
	.param .b64 param0;
	st.param.b64 	[param0], %rd10;
	.param .b64 param1;
	st.param.b64 	[param1], %rd7;
	.param .b32 retval0;
	call.uni (retval0), 
	vprintf, 
	(
	param0, 
	param1
	);
	ld.param.b32 	%r31, [retval0];
	} // callseq 0
	ld.global.f32 	%f20, [%rd6+4];
	add.f32 	%f21, %f19, %f20;
	cvt.f64.f32 	%fd2, %f21;
	add.s32 	%r33, %r117, 1;
	st.local.v2.u32 	[%rd8], {%r1, %r33};
	st.local.f64 	[%rd8+8], %fd2;
	{ // callseq 1, 0
	.param .b64 param0;
	st.param.b64 	[param0], %rd10;
	.param .b64 param1;
	st.param.b64 	[param1], %rd7;
	.param .b32 retval0;
	call.uni (retval0), 
	vprintf, 
	(
	param0, 
	param1
	);
	ld.param.b32 	%r34, [retval0];
	} // callseq 1
	ld.global.f32 	%f22, [%rd6+8];
	add.f32 	%f23, %f21, %f22;
	cvt.f64.f32 	%fd3, %f23;
	add.s32 	%r36, %r117, 2;
	st.local.v2.u32 	[%rd8], {%r1, %r36};
	st.local.f64 	[%rd8+8], %fd3;
	{ // callseq 2, 0
	.param .b64 param0;
	st.param.b64 	[param0], %rd10;
	.param .b64 param1;
	st.param.b64 	[param1], %rd7;
	.param .b32 retval0;
	call.uni (retval0), 
	vprintf, 
	(
	param0, 
	param1
	);
	ld.param.b32 	%r37, [retval0];
	} // callseq 2
	ld.global.f32 	%f24, [%rd6+12];
	add.f32 	%f25, %f23, %f24;
	cvt.f64.f32 	%fd4, %f25;
	add.s32 	%r39, %r117, 3;
	st.local.v2.u32 	[%rd8], {%r1, %r39};
	st.local.f64 	[%rd8+8], %fd4;
	{ // callseq 3, 0
	.param .b64 param0;
	st.param.b64 	[param0], %rd10;
	.param .b64 param1;
	st.param.b64 	[param1], %rd7;
	.param .b32 retval0;
	call.uni (retval0), 
	vprintf, 
	(
	param0, 
	param1
	);
	ld.param.b32 	%r40, [retval0];
	} // callseq 3
	ld.global.f32 	%f26, [%rd6+16];
	add.f32 	%f27, %f25, %f26;
	cvt.f64.f32 	%fd5, %f27;
	add.s32 	%r42, %r117, 4;
	st.local.v2.u32 	[%rd8], {%r1, %r42};
	st.local.f64 	[%rd8+8], %fd5;
	{ // callseq 4, 0
	.param .b64 param0;
	st.param.b64 	[param0], %rd10;
	.param .b64 param1;
	st.param.b64 	[param1], %rd7;
	.param .b32 retval0;
	call.uni (retval0), 
	vprintf, 
	(
	param0, 
	param1
	);
	ld.param.b32 	%r43, [retval0];
	} // callseq 4
	ld.global.f32 	%f28, [%rd6+20];
	add.f32 	%f29, %f27, %f28;
	cvt.f64.f32 	%fd6, %f29;
	add.s32 	%r45, %r117, 5;
	st.local.v2.u32 	[%rd8], {%r1, %r45};
	st.local.f64 	[%rd8+8], %fd6;
	{ // callseq 5, 0
	.param .b64 param0;
	st.param.b64 	[param0], %rd10;
	.param .b64 param1;
	st.param.b64 	[param1], %rd7;
	.param .b32 retval0;
	call.uni (retval0), 
	vprintf, 
	(
	param0, 
	param1
	);
	ld.param.b32 	%r46, [retval0];
	} // callseq 5
	ld.global.f32 	%f30, [%rd6+24];
	add.f32 	%f31, %f29, %f30;
	cvt.f64.f32 	%fd7, %f31;
	add.s32 	%r48, %r117, 6;
	st.local.v2.u32 	[%rd8], {%r1, %r48};
	st.local.f64 	[%rd8+8], %fd7;
	{ // callseq 6, 0
	.param .b64 param0;
	st.param.b64 	[param0], %rd10;
	.param .b64 param1;
	st.param.b64 	[param1], %rd7;
	.param .b32 retval0;
	call.uni (retval0), 
	vprintf, 
	(
	param0, 
	param1
	);
	ld.param.b32 	%r49, [retval0];
	} // callseq 6
	ld.global.f32 	%f32, [%rd6+28];
	add.f32 	%f33, %f31, %f32;
	cvt.f64.f32 	%fd8, %f33;
	add.s32 	%r51, %r117, 7;
	st.local.v2.u32 	[%rd8], {%r1, %r51};
	st.local.f64 	[%rd8+8], %fd8;
	{ // callseq 7, 0
	.param .b64 param0;
	st.param.b64 	[param0], %rd10;
	.param .b64 param1;
	st.param.b64 	[param1], %rd7;
	.param .b32 retval0;
	call.uni (retval0), 
	vprintf, 
	(
	param0, 
	param1
	);
	ld.param.b32 	%r52, [retval0];
	} // callseq 7
	ld.global.f32 	%f34, [%rd6+32];
	add.f32 	%f35, %f33, %f34;
	cvt.f64.f32 	%fd9, %f35;
	add.s32 	%r54, %r117, 8;
	st.local.v2.u32 	[%rd8], {%r1, %r54};
	st.local.f64 	[%rd8+8], %fd9;
	{ // callseq 8, 0
	.param .b64 param0;
	st.param.b64 	[param0], %rd10;
	.param .b64 param1;
	st.param.b64 	[param1], %rd7;
	.param .b32 retval0;
	call.uni (retval0), 
	vprintf, 
	(
	param0, 
	param1
	);
	ld.param.b32 	%r55, [retval0];
	} // callseq 8
	ld.global.f32 	%f36, [%rd6+36];
	add.f32 	%f37, %f35, %f36;
	cvt.f64.f32 	%fd10, %f37;
	add.s32 	%r57, %r117, 9;
	st.local.v2.u32 	[%rd8], {%r1, %r57};
	st.local.f64 	[%rd8+8], %fd10;
	{ // callseq 9, 0
	.param .b64 param0;
	st.param.b64 	[param0], %rd10;
	.param .b64 param1;
	st.param.b64 	[param1], %rd7;
	.param .b32 retval0;
	call.uni (retval0), 
	vprintf, 
	(
	param0, 
	param1
	);
	ld.param.b32 	%r58, [retval0];
	} // callseq 9
	ld.global.f32 	%f38, [%rd6+40];
	add.f32 	%f39, %f37, %f38;
	cvt.f64.f32 	%fd11, %f39;
	add.s32 	%r60, %r117, 10;
	st.local.v2.u32 	[%rd8], {%r1, %r60};
	st.local.f64 	[%rd8+8], %fd11;
	{ // callseq 10, 0
	.param .b64 param0;
	st.param.b64 	[param0], %rd10;
	.param .b64 param1;
	st.param.b64 	[param1], %rd7;
	.param .b32 retval0;
	call.uni (retval0), 
	vprintf, 
	(
	param0, 
	param1
	);
	ld.param.b32 	%r61, [retval0];
	} // callseq 10
	ld.global.f32 	%f40, [%rd6+44];
	add.f32 	%f41, %f39, %f40;
	cvt.f64.f32 	%fd12, %f41;
	add.s32 	%r63, %r117, 11;
	st.local.v2.u32 	[%rd8], {%r1, %r63};
	st.local.f64 	[%rd8+8], %fd12;
	{ // callseq 11, 0
	.param .b64 param0;
	st.param.b64 	[param0], %rd10;
	.param .b64 param1;
	st.param.b64 	[param1], %rd7;
	.param .b32 retval0;
	call.uni (retval0), 
	vprintf, 
	(
	param0, 
	param1
	);
	ld.param.b32 	%r64, [retval0];
	} // callseq 11
	ld.global.f32 	%f42, [%rd6+48];
	add.f32 	%f43, %f41, %f42;
	cvt.f64.f32 	%fd13, %f43;
	add.s32 	%r66, %r117, 12;
	st.local.v2.u32 	[%rd8], {%r1, %r66};
	st.local.f64 	[%rd8+8], %fd13;
	{ // callseq 12, 0
	.param .b64 param0;
	st.param.b64 	[param0], %rd10;
	.param .b64 param1;
	st.param.b64 	[param1], %rd7;
	.param .b32 retval0;
	call.uni (retval0), 
	vprintf, 
	(
	param0, 
	param1
	);
	ld.param.b32 	%r67, [retval0];
	} // callseq 12
	ld.global.f32 	%f44, [%rd6+52];
	add.f32 	%f45, %f43, %f44;
	cvt.f64.f32 	%fd14, %f45;
	add.s32 	%r69, %r117, 13;
	st.local.v2.u32 	[%rd8], {%r1, %r69};
	st.local.f64 	[%rd8+8], %fd14;
	{ // callseq 13, 0
	.param .b64 param0;
	st.param.b64 	[param0], %rd10;
	.param .b64 param1;
	st.param.b64 	[param1], %rd7;
	.param .b32 retval0;
	call.uni (retval0), 
	vprintf, 
	(
	param0, 
	param1
	);
	ld.param.b32 	%r70, [retval0];
	} // callseq 13
	ld.global.f32 	%f46, [%rd6+56];
	add.f32 	%f47, %f45, %f46;
	cvt.f64.f32 	%fd15, %f47;
	add.s32 	%r72, %r117, 14;
	st.local.v2.u32 	[%rd8], {%r1, %r72};
	st.local.f64 	[%rd8+8], %fd15;
	{ // callseq 14, 0
	.param .b64 param0;
	st.param.b64 	[param0], %rd10;
	.param .b64 param1;
	st.param.b64 	[param1], %rd7;
	.param .b32 retval0;
	call.uni (retval0), 
	vprintf, 
	(
	param0, 
	param1
	);
	ld.param.b32 	%r73, [retval0];
	} // callseq 14
	ld.global.f32 	%f48, [%rd6+60];
	add.f32 	%f82, %f47, %f48;
	cvt.f64.f32 	%fd16, %f82;
	add.s32 	%r75, %r117, 15;
	st.local.v2.u32 	[%rd8], {%r1, %r75};
	st.local.f64 	[%rd8+8], %fd16;
	{ // callseq 15, 0
	.param .b64 param0;
	st.param.b64 	[param0], %rd10;
	.param .b64 param1;
	st.param.b64 	[param1], %rd7;
	.param .b32 retval0;
	call.uni (retval0), 
	vprintf, 
	(
	param0, 
	param1
	);
	ld.param.b32 	%r76, [retval0];
	} // callseq 15
	add.s32 	%r116, %r116, 16;
	add.s32 	%r117, %r117, 16;
	and.b32  	%r119, %r24, 2147483632;
	setp.ne.s32 	%p4, %r117, %r119;
	@%p4 bra 	$L__BB0_4;
$L__BB0_5:
	setp.eq.s32 	%p5, %r3, 0;
	@%p5 bra 	$L__BB0_14;
	add.u64 	%rd11, %SP, 0;
	add.u64 	%rd2, %SPL, 0;
	and.b32  	%r10, %r24, 7;
	setp.lt.u32 	%p6, %r3, 8;
	@%p6 bra 	$L__BB0_8;
	add.s32 	%r78, %r119, %r2;
	mul.wide.s32 	%rd12, %r78, 4;
	add.s64 	%rd13, %rd1, %rd12;
	ld.global.f32 	%f50, [%rd13];
	add.f32 	%f51, %f82, %f50;
	cvt.f64.f32 	%fd17, %f51;
	st.local.v2.u32 	[%rd2], {%r1, %r119};
	st.local.f64 	[%rd2+8], %fd17;
	mov.u64 	%rd14, $str;
	cvta.global.u64 	%rd15, %rd14;
	{ // callseq 16, 0
	.param .b64 param0;
	st.param.b64 	[param0], %rd15;
	.param .b64 param1;
	st.param.b64 	[param1], %rd11;
	.param .b32 retval0;
	call.uni (retval0), 
	vprintf, 
	(
	param0, 
	param1
	);
	ld.param.b32 	%r79, [retval0];
	} // callseq 16
	add.s32 	%r81, %r119, 1;
	ld.global.f32 	%f52, [%rd13+4];
	add.f32 	%f53, %f51, %f52;
	cvt.f64.f32 	%fd18, %f53;
	st.local.v2.u32 	[%rd2], {%r1, %r81};
	st.local.f64 	[%rd2+8], %fd18;
	{ // callseq 17, 0
	.param .b64 param0;
	st.param.b64 	[param0], %rd15;
	.param .b64 param1;
	st.param.b64 	[param1], %rd11;
	.param .b32 retval0;
	call.uni (retval0), 
	vprintf, 
	(
	param0, 
	param1
	);
	ld.param.b32 	%r82, [retval0];
	} // callseq 17
	add.s32 	%r84, %r119, 2;
	ld.global.f32 	%f54, [%rd13+8];
	add.f32 	%f55, %f53, %f54;
	cvt.f64.f32 	%fd19, %f55;
	st.local.v2.u32 	[%rd2], {%r1, %r84};
	st.local.f64 	[%rd2+8], %fd19;
	{ // callseq 18, 0
	.param .b64 param0;
	st.param.b64 	[param0], %rd15;
	.param .b64 param1;
	st.param.b64 	[param1], %rd11;
	.param .b32 retval0;
	call.uni (retval0), 
	vprintf, 
	(
	param0, 
	param1
	);
	ld.param.b32 	%r85, [retval0];
	} // callseq 18
	add.s32 	%r87, %r119, 3;
	ld.global.f32 	%f56, [%rd13+12];
	add.f32 	%f57, %f55, %f56;
	cvt.f64.f32 	%fd20, %f57;
	st.local.v2.u32 	[%rd2], {%r1, %r87};
	st.local.f64 	[%rd2+8], %fd20;
	{ // callseq 19, 0
	.param .b64 param0;
	st.param.b64 	[param0], %rd15;
	.param .b64 param1;
	st.param.b64 	[param1], %rd11;
	.param .b32 retval0;
	call.uni (retval0), 
	vprintf, 
	(
	param0, 
	param1
	);
	ld.param.b32 	%r88, [retval0];
	} // callseq 19
	add.s32 	%r90, %r119, 4;
	ld.global.f32 	%f58, [%rd13+16];
	add.f32 	%f59, %f57, %f58;
	cvt.f64.f32 	%fd21, %f59;
	st.local.v2.u32 	[%rd2], {%r1, %r90};
	st.local.f64 	[%rd2+8], %fd21;
	{ // callseq 20, 0
	.param .b64 param0;
	st.param.b64 	[param0], %rd15;
	.param .b64 param1;
	st.param.b64 	[param1], %rd11;
	.param .b32 retval0;
	call.uni (retval0), 
	vprintf, 
	(
	param0, 
	param1
	);
	ld.param.b32 	%r91, [retval0];
	} // callseq 20
	add.s32 	%r93, %r119, 5;
	ld.global.f32 	%f60, [%rd13+20];
	add.f32 	%f61, %f59, %f60;
	cvt.f64.f32 	%fd22, %f61;
	st.local.v2.u32 	[%rd2], {%r1, %r93};
	st.local.f64 	[%rd2+8], %fd22;
	{ // callseq 21, 0
	.param .b64 param0;
	st.param.b64 	[param0], %rd15;
	.param .b64 param1;
	st.param.b64 	[param1], %rd11;
	.param .b32 retval0;
	call.uni (retval0), 
	vprintf, 
	(
	param0, 
	param1
	);
	ld.param.b32 	%r94, [retval0];
	} // callseq 21
	add.s32 	%r96, %r119, 6;
	ld.global.f32 	%f62, [%rd13+24];
	add.f32 	%f63, %f61, %f62;
	cvt.f64.f32 	%fd23, %f63;
	st.local.v2.u32 	[%rd2], {%r1, %r96};
	st.local.f64 	[%rd2+8], %fd23;
	{ // callseq 22, 0
	.param .b64 param0;
	st.param.b64 	[param0], %rd15;
	.param .b64 param1;
	st.param.b64 	[param1], %rd11;
	.param .b32 retval0;
	call.uni (retval0), 
	vprintf, 
	(
	param0, 
	param1
	);
	ld.param.b32 	%r97, [retval0];
	} // callseq 22
	add.s32 	%r99, %r119, 7;
	ld.global.f32 	%f64, [%rd13+28];
	add.f32 	%f82, %f63, %f64;
	cvt.f64.f32 	%fd24, %f82;
	st.local.v2.u32 	[%rd2], {%r1, %r99};
	st.local.f64 	[%rd2+8], %fd24;
	{ // callseq 23, 0
	.param .b64 param0;
	st.param.b64 	[param0], %rd15;
	.param .b64 param1;
	st.param.b64 	[param1], %rd11;
	.param .b32 retval0;
	call.uni (retval0), 
	vprintf, 
	(
	param0, 
	param1
	);
	ld.param.b32 	%r100, [retval0];
	} // callseq 23
	add.s32 	%r119, %r119, 8;
$L__BB0_8:
	setp.eq.s32 	%p7, %r10, 0;
	@%p7 bra 	$L__BB0_14;
	and.b32  	%r13, %r24, 3;
	setp.lt.u32 	%p8, %r10, 4;
	@%p8 bra 	$L__BB0_11;
	add.s32 	%r102, %r119, %r2;
	mul.wide.s32 	%rd17, %r102, 4;
	add.s64 	%rd18, %rd1, %rd17;
	ld.global.f32 	%f66, [%rd18];
	add.f32 	%f67, %f82, %f66;
	cvt.f64.f32 	%fd25, %f67;
	st.local.v2.u32 	[%rd2], {%r1, %r119};
	st.local.f64 	[%rd2+8], %fd25;
	mov.u64 	%rd19, $str;
	cvta.global.u64 	%rd20, %rd19;
	{ // callseq 24, 0
	.param .b64 param0;
	st.param.b64 	[param0], %rd20;
	.param .b64 param1;
	st.param.b64 	[param1], %rd11;
	.param .b32 retval0;
	call.uni (retval0), 
	vprintf, 
	(
	param0, 
	param1
	);
	ld.param.b32 	%r103, [retval0];
	} // callseq 24
	add.s32 	%r105, %r119, 1;
	ld.global.f32 	%f68, [%rd18+4];
	add.f32 	%f69, %f67, %f68;
	cvt.f64.f32 	%fd26, %f69;
	st.local.v2.u32 	[%rd2], {%r1, %r105};
	st.local.f64 	[%rd2+8], %fd26;
	{ // callseq 25, 0
	.param .b64 param0;
	st.param.b64 	[param0], %rd20;
	.param .b64 param1;
	st.param.b64 	[param1], %rd11;
	.param .b32 retval0;
	call.uni (retval0), 
	vprintf, 
	(
	param0, 
	param1
	);
	ld.param.b32 	%r106, [retval0];
	} // callseq 25
	add.s32 	%r108, %r119, 2;
	ld.global.f32 	%f70, [%rd18+8];
	add.f32 	%f71, %f69, %f70;
	cvt.f64.f32 	%fd27, %f71;
	st.local.v2.u32 	[%rd2], {%r1, %r108};
	st.local.f64 	[%rd2+8], %fd27;
	{ // callseq 26, 0
	.param .b64 param0;
	st.param.b64 	[param0], %rd20;
	.param .b64 param1;
	st.param.b64 	[param1], %rd11;
	.param .b32 retval0;
	call.uni (retval0), 
	vprintf, 
	(
	param0, 
	param1
	);
	ld.param.b32 	%r109, [retval0];
	} // callseq 26
	add.s32 	%r111, %r119, 3;
	ld.global.f32 	%f72, [%rd18+12];
	add.f32 	%f82, %f71, %f72;
	cvt.f64.f32 	%fd28, %f82;
	st.local.v2.u32 	[%rd2], {%r1, %r111};
	st.local.f64 	[%rd2+8], %fd28;
	{ // callseq 27, 0
	.param .b64 param0;
	st.param.b64 	[param0], %rd20;
	.param .b64 param1;
	st.param.b64 	[param1], %rd11;
	.param .b32 retval0;
	call.uni (retval0), 
	vprintf, 
	(
	param0, 
	param1
	);
	ld.param.b32 	%r112, [retval0];
	} // callseq 27
	add.s32 	%r119, %r119, 4;
$L__BB0_11:
	setp.eq.s32 	%p9, %r13, 0;
	@%p9 bra 	$L__BB0_14;
	add.s32 	%r122, %r119, %r2;
	neg.s32 	%r121, %r13;
	mov.u64 	%rd24, $str;
$L__BB0_13:
	.pragma "nounroll";
	mul.wide.s32 	%rd22, %r122, 4;
	add.s64 	%rd23, %rd1, %rd22;
	ld.global.f32 	%f73, [%rd23];
	add.f32 	%f82, %f82, %f73;
	cvt.f64.f32 	%fd29, %f82;
	st.local.v2.u32 	[%rd2], {%r1, %r119};
	st.local.f64 	[%rd2+8], %fd29;
	cvta.global.u64 	%rd25, %rd24;
	{ // callseq 28, 0
	.param .b64 param0;
	st.param.b64 	[param0], %rd25;
	.param .b64 param1;
	st.param.b64 	[param1], %rd11;
	.param .b32 retval0;
	call.uni (retval0), 
	vprintf, 
	(
	param0, 
	param1
	);
	ld.param.b32 	%r114, [retval0];
	} // callseq 28
	add.s32 	%r119, %r119, 1;
	add.s32 	%r122, %r122, 1;
	add.s32 	%r121, %r121, 1;
	setp.ne.s32 	%p10, %r121, 0;
	@%p10 bra 	$L__BB0_13;
$L__BB0_14:
	ld.param.u64 	%rd30, [_Z12redux_kernelPKfPfii_param_1];
	cvta.to.global.u64 	%rd27, %rd30;
	mul.wide.s32 	%rd28, %r1, 4;
	add.s64 	%rd29, %rd27, %rd28;
	st.global.f32 	[%rd29], %f82;
$L__BB0_15:
	ret;

}


// ===== COMPILED SASS (sm_100) =====

	.target	sm_100

	.elftype	@"ET_EXEC"


//--------------------- .note.nv.tkinfo           --------------------------
	.section	.note.nv.tkinfo,"",@"SHT_NOTE"
	.sectionflags	@"SHF_NOTE_NV_TKINFO"
	.tkinfo
        /*0018*/ 	.word	0x00000002
        /*0030*/ 	.string	""
        /*0030*/ 	.string	"ptxas"
        /*0030*/ 	.string	"Cuda compilation tools, release 13.0, V13.0.88"
        /*0030*/ 	.string	"Build cuda_13.0.r13.0/compiler.36424714_0"
        /*0030*/ 	.string	"-arch sm_100 -m 64 "



//--------------------- .note.nv.cuinfo           --------------------------
	.section	.note.nv.cuinfo,"",@"SHT_NOTE"
	.sectionflags	@"SHF_NOTE_NV_CUINFO"
        /*0018*/ 	.short	0x0002
        /*001a*/ 	.short	0x0064
        /*001c*/ 	.short	0x0082
	.zero		2


//--------------------- .nv.info                  --------------------------
	.section	.nv.info,"",@"SHT_CUDA_INFO"
	.align	4


	//----- nvinfo : EIATTR_REGCOUNT
	.align		4
        /*0000*/ 	.byte	0x04, 0x2f
        /*0002*/ 	.short	(.L_2 - .L_1)
	.align		4
.L_1:
        /*0004*/ 	.word	index@(_Z12redux_kernelPKfPfii)
        /*0008*/ 	.word	0x00000020


	//----- nvinfo : EIATTR_FRAME_SIZE
	.align		4
.L_2:
        /*000c*/ 	.byte	0x04, 0x11
        /*000e*/ 	.short	(.L_4 - .L_3)
	.align		4
.L_3:
        /*0010*/ 	.word	index@(_Z12redux_kernelPKfPfii)
        /*0014*/ 	.word	0x00000010


	//----- nvinfo : EIATTR_MIN_STACK_SIZE
	.align		4
.L_4:
        /*0018*/ 	.byte	0x04, 0x12
        /*001a*/ 	.short	(.L_6 - .L_5)
	.align		4
.L_5:
        /*001c*/ 	.word	index@(_Z12redux_kernelPKfPfii)
        /*0020*/ 	.word	0x00000010
.L_6:


//--------------------- .nv.compat                --------------------------
	.section	.nv.compat,"",@"SHT_CUDA_COMPAT_INFO"
	.align	4
        /*0000*/ 	.byte	0x02, 0x09, 0x00, 0x00, 0x02, 0x02, 0x01, 0x00, 0x02, 0x05, 0x05, 0x00, 0x03, 0x07, 0x01, 0x01
        /*0010*/ 	.byte	0x02, 0x03, 0x00, 0x00, 0x02, 0x06, 0x01, 0x00, 0x04, 0x0b, 0x08, 0x00, 0x09, 0x00, 0x00, 0x00
        /*0020*/ 	.byte	0x00, 0x00, 0x00, 0x00


//--------------------- .nv.info._Z12redux_kernelPKfPfii --------------------------
	.section	.nv.info._Z12redux_kernelPKfPfii,"",@"SHT_CUDA_INFO"
	.sectionflags	@""
	.align	4


	//----- nvinfo : EIATTR_CUDA_API_VERSION
	.align		4
        /*0000*/ 	.byte	0x04, 0x37
        /*0002*/ 	.short	(.L_8 - .L_7)
.L_7:
        /*0004*/ 	.word	0x00000082


	//----- nvinfo : EIATTR_KPARAM_INFO
	.align		4
.L_8:
        /*0008*/ 	.byte	0x04, 0x17
        /*000a*/ 	.short	(.L_10 - .L_9)
.L_9:
        /*000c*/ 	.word	0x00000000
        /*0010*/ 	.short	0x0003
        /*0012*/ 	.short	0x0014
        /*0014*/ 	.byte	0x00, 0xf0, 0x11, 0x00


	//----- nvinfo : EIATTR_KPARAM_INFO
	.align		4
.L_10:
        /*0018*/ 	.byte	0x04, 0x17
        /*001a*/ 	.short	(.L_12 - .L_11)
.L_11:
        /*001c*/ 	.word	0x00000000
        /*0020*/ 	.short	0x0002
        /*0022*/ 	.short	0x0010
        /*0024*/ 	.byte	0x00, 0xf0, 0x11, 0x00


	//----- nvinfo : EIATTR_KPARAM_INFO
	.align		4
.L_12:
        /*0028*/ 	.byte	0x04, 0x17
        /*002a*/ 	.short	(.L_14 - .L_13)
.L_13:
        /*002c*/ 	.word	0x00000000
        /*0030*/ 	.short	0x0001
        /*0032*/ 	.short	0x0008
        /*0034*/ 	.byte	0x00, 0xf5, 0x21, 0x00


	//----- nvinfo : EIATTR_KPARAM_INFO
	.align		4
.L_14:
        /*0038*/ 	.byte	0x04, 0x17
        /*003a*/ 	.short	(.L_16 - .L_15)
.L_15:
        /*003c*/ 	.word	0x00000000
        /*0040*/ 	.short	0x0000
        /*0042*/ 	.short	0x0000
        /*0044*/ 	.byte	0x00, 0xf5, 0x21, 0x00


	//----- nvinfo : EIATTR_SPARSE_MMA_MASK
	.align		4
.L_16:
        /*0048*/ 	.byte	0x03, 0x50
        /*004a*/ 	.short	0x0000


	//----- nvinfo : EIATTR_MAXREG_COUNT
	.align		4
        /*004c*/ 	.byte	0x03, 0x1b
        /*004e*/ 	.short	0x00ff


	//----- nvinfo : EIATTR_EXTERNS
	.align		4
        /*0050*/ 	.byte	0x04, 0x0f
        /*0052*/ 	.short	(.L_18 - .L_17)


	//   ....[0]....
	.align		4
.L_17:
        /*0054*/ 	.word	index@(vprintf)


	//----- nvinfo : EIATTR_MERCURY_ISA_VERSION
	.align		4
.L_18:
        /*0058*/ 	.byte	0x03, 0x5f
        /*005a*/ 	.short	0x0101


	//----- nvinfo : EIATTR_VRC_CTA_INIT_COUNT
	.align		4
        /*005c*/ 	.byte	0x02, 0x4a
	.zero		1
	.zero		1


	//----- nvinfo : EIATTR_SYSCALL_OFFSETS
	.align		4
        /*0060*/ 	.byte	0x04, 0x46
        /*0062*/ 	.short	(.L_20 - .L_19)


	//   ....[0]....
.L_19:
        /*0064*/ 	.word	0x000002f0


	//   ....[1]....
        /*0068*/ 	.word	0x000003f0


	//   ....[2]....
        /*006c*/ 	.word	0x000004e0


	//   ....[3]....
        /*0070*/ 	.word	0x000005d0


	//   ....[4]....
        /*0074*/ 	.word	0x000006c0


	//   ....[5]....
        /*0078*/ 	.word	0x000007b0


	//   ....[6]....
        /*007c*/ 	.word	0x000008a0


	//   ....[7]....
        /*0080*/ 	.word	0x00000990


	//   ....[8]....
        /*0084*/ 	.word	0x00000a80


	//   ....[9]....
        /*0088*/ 	.word	0x00000b70


	//   ....[10]....
        /*008c*/ 	.word	0x00000c60


	//   ....[11]....
        /*0090*/ 	.word	0x00000d50


	//   ....[12]....
        /*0094*/ 	.word	0x00000e40


	//   ....[13]....
        /*0098*/ 	.word	0x00000f30


	//   ....[14]....
        /*009c*/ 	.word	0x00001020


	//   ....[15]....
        /*00a0*/ 	.word	0x00001110


	//   ....[16]....
        /*00a4*/ 	.word	0x00001300


	//   ....[17]....
        /*00a8*/ 	.word	0x000013f0


	//   ....[18]....
        /*00ac*/ 	.word	0x000014e0


	//   ....[19]....
        /*00b0*/ 	.word	0x000015d0


	//   ....[20]....
        /*00b4*/ 	.word	0x000016c0


	//   ....[21]....
        /*00b8*/ 	.word	0x000017b0


	//   ....[22]....
        /*00bc*/ 	.word	0x000018a0


	//   ....[23]....
        /*00c0*/ 	.word	0x00001990


	//   ....[24]....
        /*00c4*/ 	.word	0x00001b20


	//   ....[25]....
        /*00c8*/ 	.word	0x00001c10


	//   ....[26]....
        /*00cc*/ 	.word	0x00001d00


	//   ....[27]....
        /*00d0*/ 	.word	0x00001df0


	//   ....[28]....
        /*00d4*/ 	.word	0x00001f80


	//----- nvinfo : EIATTR_EXIT_INSTR_OFFSETS
	.align		4
.L_20:
        /*00d8*/ 	.byte	0x04, 0x1c
        /*00da*/ 	.short	(.L_22 - .L_21)


	//   ....[0]....
.L_21:
        /*00dc*/ 	.word	0x000000c0


	//   ....[1]....
        /*00e0*/ 	.word	0x00002010


	//----- nvinfo : EIATTR_CRS_STACK_SIZE
	.align		4
.L_22:
        /*00e4*/ 	.byte	0x04, 0x1e
        /*00e6*/ 	.short	(.L_24 - .L_23)
.L_23:
        /*00e8*/ 	.word	0x00000000


	//----- nvinfo : EIATTR_CBANK_PARAM_SIZE
	.align		4
.L_24:
        /*00ec*/ 	.byte	0x03, 0x19
        /*00ee*/ 	.short	0x0018


	//----- nvinfo : EIATTR_PARAM_CBANK
	.align		4
        /*00f0*/ 	.byte	0x04, 0x0a
        /*00f2*/ 	.short	(.L_26 - .L_25)
	.align		4
.L_25:
        /*00f4*/ 	.word	index@(.nv.constant0._Z12redux_kernelPKfPfii)
        /*00f8*/ 	.short	0x0380
        /*00fa*/ 	.short	0x0018


	//----- nvinfo : EIATTR_SW_WAR
	.align		4
.L_26:
        /*00fc*/ 	.byte	0x04, 0x36
        /*00fe*/ 	.short	(.L_28 - .L_27)
.L_27:
        /*0100*/ 	.word	0x00000008
.L_28:


//--------------------- .nv.callgraph             --------------------------
	.section	.nv.callgraph,"",@"SHT_CUDA_CALLGRAPH"
	.align	4
	.sectionentsize	8
	.align		4
        /*0000*/ 	.word	0x00000000
	.align		4
        /*0004*/ 	.word	0xffffffff
	.align		4
        /*0008*/ 	.word	index@(_Z12redux_kernelPKfPfii)
	.align		4
        /*000c*/ 	.word	index@(vprintf)
	.align		4
        /*0010*/ 	.word	0x00000000
	.align		4
        /*0014*/ 	.word	0xfffffffe
	.align		4
        /*0018*/ 	.word	0x00000000
	.align		4
        /*001c*/ 	.word	0xfffffffd
	.align		4
        /*0020*/ 	.word	0x00000000
	.align		4
        /*0024*/ 	.word	0xfffffffc


//--------------------- .nv.constant4             --------------------------
	.section	.nv.constant4,"a",@progbits
	.align	8
	.align		8
.nv.constant4:
        /*0000*/ 	.dword	vprintf
	.align		8
        /*0008*/ 	.dword	$str


//--------------------- .text._Z12redux_kernelPKfPfii --------------------------
	.section	.text._Z12redux_kernelPKfPfii,"ax",@progbits
	.align	128
        .global         _Z12redux_kernelPKfPfii
        .type           _Z12redux_kernelPKfPfii,@function
        .size           _Z12redux_kernelPKfPfii,(.L_x_39 - _Z12redux_kernelPKfPfii)
        .other          _Z12redux_kernelPKfPfii,@"STO_CUDA_ENTRY STV_DEFAULT"
_Z12redux_kernelPKfPfii:
.text._Z12redux_kernelPKfPfii:
[----:B------:R-:W0:Y:S01]  /*0000*/  LDC R1, c[0x0][0x37c] ;  /* 0x0000df00ff017b82 */ /* 0x000e220000000800 */
[----:B------:R-:W1:Y:S01]  /*0010*/  S2R R3, SR_TID.X ;  /* 0x0000000000037919 */ /* 0x000e620000002100 */
[----:B------:R-:W2:Y:S06]  /*0020*/  LDCU UR5, c[0x0][0x2fc] ;  /* 0x00005f80ff0577ac */ /* 0x000eac0008000800 */
[----:B------:R-:W1:Y:S01]  /*0030*/  S2UR UR6, SR_CTAID.X ;  /* 0x00000000000679c3 */ /* 0x000e620000002500 */
[----:B0-----:R-:W-:Y:S01]  /*0040*/  VIADD R1, R1, 0xfffffff0 ;  /* 0xfffffff001017836 */ /* 0x001fe20000000000 */
[----:B------:R-:W0:Y:S01]  /*0050*/  LDCU UR7, c[0x0][0x394] ;  /* 0x00007280ff0777ac */ /* 0x000e220008000800 */
[----:B------:R-:W3:Y:S05]  /*0060*/  LDCU UR4, c[0x0][0x2f8] ;  /* 0x00005f00ff0477ac */ /* 0x000eea0008000800 */
[----:B------:R-:W1:Y:S01]  /*0070*/  LDC R16, c[0x0][0x360] ;  /* 0x0000d800ff107b82 */ /* 0x000e620000000800 */
[----:B---3--:R-:W-:-:S05]  /*0080*/  IADD3 R18, P1, PT, R1, UR4, RZ ;  /* 0x0000000401127c10 */ /* 0x008fca000ff3e0ff */
[----:B--2---:R-:W-:Y:S02]  /*0090*/  IMAD.X R2, RZ, RZ, UR5, P1 ;  /* 0x00000005ff027e24 */ /* 0x004fe400088e06ff */
[----:B-1----:R-:W-:-:S05]  /*00a0*/  IMAD R16, R16, UR6, R3 ;  /* 0x0000000610107c24 */ /* 0x002fca000f8e0203 */
[----:B0-----:R-:W-:-:S13]  /*00b0*/  ISETP.GE.AND P0, PT, R16, UR7, PT ;  /* 0x0000000710007c0c */ /* 0x001fda000bf06270 */
[----:B------:R-:W-:Y:S05]  /*00c0*/  @P0 EXIT ;  /* 0x000000000000094d */ /* 0x000fea0003800000 */
[----:B------:R-:W0:Y:S01]  /*00d0*/  LDCU UR4, c[0x0][0x390] ;  /* 0x00007200ff0477ac */ /* 0x000e220008000800 */
[----:B------:R-:W-:Y:S01]  /*00e0*/  IMAD.MOV.U32 R19, RZ, RZ, RZ ;  /* 0x000000ffff137224 */ /* 0x000fe200078e00ff */
[----:B------:R-:W1:Y:S01]  /*00f0*/  LDCU.64 UR36, c[0x0][0x358] ;  /* 0x00006b00ff2477ac */ /* 0x000e620008000a00 */
[----:B0-----:R-:W-:-:S04]  /*0100*/  MOV R3, UR4 ;  /* 0x0000000400037c02 */ /* 0x001fc80008000f00 */
[----:B------:R-:W-:-:S13]  /*0110*/  ISETP.GE.AND P0, PT, R3, 0x1, PT ;  /* 0x000000010300780c */ /* 0x000fda0003f06270 */
[----:B-1----:R-:W-:Y:S05]  /*0120*/  @!P0 BRA `(.L_x_0) ;  /* 0x0000001c00ac8947 */ /* 0x002fea0003800000 */
[C---:B------:R-:W-:Y:S01]  /*0130*/  ISETP.GE.U32.AND P0, PT, R3.reuse, 0x10, PT ;  /* 0x000000100300780c */ /* 0x040fe20003f06070 */
[----:B------:R-:W-:Y:S02]  /*0140*/  HFMA2 R17, -RZ, RZ, 0, 0 ;  /* 0x00000000ff117431 */ /* 0x000fe400000001ff */
[----:B------:R-:W-:Y:S01]  /*0150*/  IMAD R26, R16, R3, RZ ;  /* 0x00000003101a7224 */ /* 0x000fe200078e02ff */
[----:B------:R-:W-:Y:S01]  /*0160*/  LOP3.LUT R24, R3, 0xf, RZ, 0xc0, !PT ;  /* 0x0000000f03187812 */ /* 0x000fe200078ec0ff */
[----:B------:R-:W-:-:S08]  /*0170*/  IMAD.MOV.U32 R19, RZ, RZ, RZ ;  /* 0x000000ffff137224 */ /* 0x000fd000078e00ff */
[----:B------:R-:W-:Y:S05]  /*0180*/  @!P0 BRA `(.L_x_1) ;  /* 0x0000001000048947 */ /* 0x000fea0003800000 */
[----:B------:R-:W-:Y:S01]  /*0190*/  BSSY.RECONVERGENT B6, `(.L_x_2) ;  /* 0x00000ff000067945 */ /* 0x000fe20003800200 */
[----:B------:R-:W-:Y:S01]  /*01a0*/  IMAD.MOV.U32 R19, RZ, RZ, RZ ;  /* 0x000000ffff137224 */ /* 0x000fe200078e00ff */
[----:B------:R-:W-:Y:S01]  /*01b0*/  MOV R17, RZ ;  /* 0x000000ff00117202 */ /* 0x000fe20000000f00 */
[----:B------:R-:W-:Y:S01]  /*01c0*/  IMAD.MOV.U32 R25, RZ, RZ, R26 ;  /* 0x000000ffff197224 */ /* 0x000fe200078e001a */
[----:B------:R-:W0:Y:S06]  /*01d0*/  LDCU UR38, c[0x0][0x390] ;  /* 0x00007200ff2677ac */ /* 0x000e2c0008000800 */
.L_x_19:
[----:B------:R-:W1:Y:S02]  /*01e0*/  LDC.64 R28, c[0x0][0x380] ;  /* 0x0000e000ff1c7b82 */ /* 0x000e640000000a00 */
[----:B-1----:R-:W-:-:S05]  /*01f0*/  IMAD.WIDE R28, R25, 0x4, R28 ;  /* 0x00000004191c7825 */ /* 0x002fca00078e021c */
[----:B------:R-:W2:Y:S01]  /*0200*/  LDG.E R0, desc[UR36][R28.64] ;  /* 0x000000241c007981 */ /* 0x000ea2000c1e1900 */
[----:B------:R-:W1:Y:S01]  /*0210*/  LDCU UR4, c[0x0][0x2f8] ;  /* 0x00005f00ff0477ac */ /* 0x000e620008000800 */
[----:B------:R-:W-:Y:S01]  /*0220*/  MOV R8, 0x0 ;  /* 0x0000000000087802 */ /* 0x000fe20000000f00 */
[----:B------:R-:W-:Y:S02]  /*0230*/  IMAD.MOV.U32 R6, RZ, RZ, R18 ;  /* 0x000000ffff067224 */ /* 0x000fe400078e0012 */
[----:B------:R-:W-:-:S03]  /*0240*/  IMAD.MOV.U32 R7, RZ, RZ, R2 ;  /* 0x000000ffff077224 */ /* 0x000fc600078e0002 */
[----:B------:R-:W3:Y:S01]  /*0250*/  LDC.64 R8, c[0x4][R8] ;  /* 0x0100000008087b82 */ /* 0x000ee20000000a00 */
[----:B-1----:R-:W-:Y:S01]  /*0260*/  VIADD R23, R18, -UR4 ;  /* 0x8000000412177c36 */ /* 0x002fe20008000000 */
[----:B------:R-:W1:Y:S04]  /*0270*/  LDCU.64 UR4, c[0x4][0x8] ;  /* 0x01000100ff0477ac */ /* 0x000e680008000a00 */
[----:B------:R4:W-:Y:S01]  /*0280*/  STL.64 [R23], R16 ;  /* 0x0000001017007387 */ /* 0x0009e20000100a00 */
[----:B-1----:R-:W-:Y:S01]  /*0290*/  IMAD.U32 R4, RZ, RZ, UR4 ;  /* 0x00000004ff047e24 */ /* 0x002fe2000f8e00ff */
[----:B------:R-:W-:Y:S01]  /*02a0*/  MOV R5, UR5 ;  /* 0x0000000500057c02 */ /* 0x000fe20008000f00 */
[----:B--2---:R-:W-:-:S04]  /*02b0*/  FADD R19, R0, R19 ;  /* 0x0000001300137221 */ /* 0x004fc80000000000 */
[----:B------:R-:W1:Y:S02]  /*02c0*/  F2F.F64.F32 R10, R19 ;  /* 0x00000013000a7310 */ /* 0x000e640000201800 */
[----:B-1-3--:R4:W-:Y:S02]  /*02d0*/  STL.64 [R23+0x8], R10 ;  /* 0x0000080a17007387 */ /* 0x00a9e40000100a00 */
[----:B------:R-:W-:-:S07]  /*02e0*/  LEPC R20, `(.L_x_3) ;  /* 0x000000001014794e */ /* 0x000fce0000000000 */
[----:B0---4-:R-:W-:Y:S05]  /*02f0*/  CALL.ABS.NOINC R8 ;  /* 0x0000000008007343 */ /* 0x011fea0003c00000 */
.L_x_3:
[----:B------:R-:W2:Y:S01]  /*0300*/  LDG.E R0, desc[UR36][R28.64+0x4] ;  /* 0x000004241c007981 */ /* 0x000ea2000c1e1900 */
[----:B------:R-:W-:Y:S01]  /*0310*/  IADD3 R13, PT, PT, R17, 0x1, RZ ;  /* 0x00000001110d7810 */ /* 0x000fe20007ffe0ff */
[----:B------:R-:W-:Y:S01]  /*0320*/  IMAD.MOV.U32 R12, RZ, RZ, R16 ;  /* 0x000000ffff0c7224 */ /* 0x000fe200078e0010 */
[----:B------:R-:W-:Y:S01]  /*0330*/  MOV R22, 0x0 ;  /* 0x0000000000167802 */ /* 0x000fe20000000f00 */
[----:B------:R-:W0:Y:S01]  /*0340*/  LDCU.64 UR4, c[0x4][0x8] ;  /* 0x01000100ff0477ac */ /* 0x000e220008000a00 */
[----:B------:R-:W-:Y:S02]  /*0350*/  IMAD.MOV.U32 R6, RZ, RZ, R18 ;  /* 0x000000ffff067224 */ /* 0x000fe400078e0012 */
[----:B------:R1:W-:Y:S01]  /*0360*/  STL.64 [R23], R12 ;  /* 0x0000000c17007387 */ /* 0x0003e20000100a00 */
[----:B------:R1:W3:Y:S01]  /*0370*/  LDC.64 R8, c[0x4][R22] ;  /* 0x0100000016087b82 */ /* 0x0002e20000000a00 */
[----:B------:R-:W-:Y:S02]  /*0380*/  IMAD.MOV.U32 R7, RZ, RZ, R2 ;  /* 0x000000ffff077224 */ /* 0x000fe400078e0002 */
[----:B0-----:R-:W-:Y:S01]  /*0390*/  IMAD.U32 R4, RZ, RZ, UR4 ;  /* 0x00000004ff047e24 */ /* 0x001fe2000f8e00ff */
[----:B------:R-:W-:Y:S01]  /*03a0*/  MOV R5, UR5 ;  /* 0x0000000500057c02 */ /* 0x000fe20008000f00 */
[----:B--2---:R-:W-:-:S04]  /*03b0*/  FADD R19, R19, R0 ;  /* 0x0000000013137221 */ /* 0x004fc80000000000 */
[----:B------:R-:W0:Y:S02]  /*03c0*/  F2F.F64.F32 R10, R19 ;  /* 0x00000013000a7310 */ /* 0x000e240000201800 */
[----:B0--3--:R1:W-:Y:S02]  /*03d0*/  STL.64 [R23+0x8], R10 ;  /* 0x0000080a17007387 */ /* 0x0093e40000100a00 */
[----:B------:R-:W-:-:S07]  /*03e0*/  LEPC R20, `(.L_x_4) ;  /* 0x000000001014794e */ /* 0x000fce0000000000 */
[----:B-1----:R-:W-:Y:S05]  /*03f0*/  CALL.ABS.NOINC R8 ;  /* 0x0000000008007343 */ /* 0x002fea0003c00000 */
.L_x_4:
[----:B------:R-:W2:Y:S01]  /*0400*/  LDG.E R0, desc[UR36][R28.64+0x8] ;  /* 0x000008241c007981 */ /* 0x000ea2000c1e1900 */
[----:B------:R-:W-:Y:S01]  /*0410*/  IADD3 R13, PT, PT, R17, 0x2, RZ ;  /* 0x00000002110d7810 */ /* 0x000fe20007ffe0ff */
[----:B------:R-:W-:Y:S01]  /*0420*/  IMAD.MOV.U32 R12, RZ, RZ, R16 ;  /* 0x000000ffff0c7224 */ /* 0x000fe200078e0010 */
[----:B------:R0:W1:Y:S01]  /*0430*/  LDC.64 R8, c[0x4][R22] ;  /* 0x0100000016087b82 */ /* 0x0000620000000a00 */
[----:B------:R-:W3:Y:S01]  /*0440*/  LDCU.64 UR4, c[0x4][0x8] ;  /* 0x01000100ff0477ac */ /* 0x000ee20008000a00 */
[----:B------:R-:W-:Y:S02]  /*0450*/  IMAD.MOV.U32 R6, RZ, RZ, R18 ;  /* 0x000000ffff067224 */ /* 0x000fe400078e0012 */
[----:B------:R0:W-:Y:S01]  /*0460*/  STL.64 [R23], R12 ;  /* 0x0000000c17007387 */ /* 0x0001e20000100a00 */
[----:B------:R-:W-:Y:S02]  /*0470*/  IMAD.MOV.U32 R7, RZ, RZ, R2 ;  /* 0x000000ffff077224 */ /* 0x000fe400078e0002 */
[----:B---3--:R-:W-:Y:S01]  /*0480*/  IMAD.U32 R4, RZ, RZ, UR4 ;  /* 0x00000004ff047e24 */ /* 0x008fe2000f8e00ff */
[----:B------:R-:W-:Y:S01]  /*0490*/  MOV R5, UR5 ;  /* 0x0000000500057c02 */ /* 0x000fe20008000f00 */
[----:B--2---:R-:W-:-:S04]  /*04a0*/  FADD R19, R19, R0 ;  /* 0x0000000013137221 */ /* 0x004fc80000000000 */
[----:B------:R-:W2:Y:S02]  /*04b0*/  F2F.F64.F32 R10, R19 ;  /* 0x00000013000a7310 */ /* 0x000ea40000201800 */
[----:B-12---:R0:W-:Y:S02]  /*04c0*/  STL.64 [R23+0x8], R10 ;  /* 0x0000080a17007387 */ /* 0x0061e40000100a00 */
[----:B------:R-:W-:-:S07]  /*04d0*/  LEPC R20, `(.L_x_5) ;  /* 0x000000001014794e */ /* 0x000fce0000000000 */
[----:B0-----:R-:W-:Y:S05]  /*04e0*/  CALL.ABS.NOINC R8 ;  /* 0x0000000008007343 */ /* 0x001fea0003c00000 */
.L_x_5:
        /* <DEDUP_REMOVED lines=15> */
.L_x_6:
        /* <DEDUP_REMOVED lines=15> */
.L_x_7:
[----:B------:R-:W2:Y:S01]  /*06d0*/  LDG.E R0, desc[UR36][R28.64+0x14] ;  /* 0x000014241c007981 */ /* 0x000ea2000c1e1900 */
[----:B------:R-:W-:Y:S01]  /*06e0*/  IADD3 R13, PT, PT, R17, 0x5, RZ ;  /* 0x00000005110d7810 */ /* 0x000fe20007ffe0ff */
[----:B------:R-:W-:Y:S01]  /*06f0*/  IMAD.MOV.U32 R12, RZ, RZ, R16 ;  /* 0x000000ffff0c7224 */ /* 0x000fe200078e0010 */
[----:B------:R0:W1:Y:S01]  /*0700*/  LDC.64 R8, c[0x4][R22] ;  /* 0x0100000016087b82 */ /* 0x0000620000000a00 */
[----:B------:R-:W3:Y:S01]  /*0710*/  LDCU.64 UR4, c[0x4][0x8] ;  /* 0x01000100ff0477ac */ /* 0x000ee20008000a00 */
[----:B------:R-:W-:Y:S01]  /*0720*/  MOV R6, R18 ;  /* 0x0000001200067202 */ /* 0x000fe20000000f00 */
[----:B------:R-:W-:Y:S01]  /*0730*/  IMAD.MOV.U32 R7, RZ, RZ, R2 ;  /* 0x000000ffff077224 */ /* 0x000fe200078e0002 */
[----:B------:R0:W-:Y:S01]  /*0740*/  STL.64 [R23], R12 ;  /* 0x0000000c17007387 */ /* 0x0001e20000100a00 */
[----:B---3--:R-:W-:Y:S01]  /*0750*/  MOV R4, UR4 ;  /* 0x0000000400047c02 */ /* 0x008fe20008000f00 */
[----:B------:R-:W-:Y:S02]  /*0760*/  IMAD.U32 R5, RZ, RZ, UR5 ;  /* 0x00000005ff057e24 */ /* 0x000fe4000f8e00ff */
[----:B--2---:R-:W-:-:S04]  /*0770*/  FADD R19, R19, R0 ;  /* 0x0000000013137221 */ /* 0x004fc80000000000 */
[----:B------:R-:W2:Y:S02]  /*0780*/  F2F.F64.F32 R10, R19 ;  /* 0x00000013000a7310 */ /* 0x000ea40000201800 */
[----:B-12---:R0:W-:Y:S02]  /*0790*/  STL.64 [R23+0x8], R10 ;  /* 0x0000080a17007387 */ /* 0x0061e40000100a00 */
[----:B------:R-:W-:-:S07]  /*07a0*/  LEPC R20, `(.L_x_8) ;  /* 0x000000001014794e */ /* 0x000fce0000000000 */
[----:B0-----:R-:W-:Y:S05]  /*07b0*/  CALL.ABS.NOINC R8 ;  /* 0x0000000008007343 */ /* 0x001fea0003c00000 */
.L_x_8:
        /* <DEDUP_REMOVED lines=15> */
.L_x_9:
        /* <DEDUP_REMOVED lines=15> */
.L_x_10:
        /* <DEDUP_REMOVED lines=15> */
.L_x_11:
        /* <DEDUP_REMOVED lines=15> */
.L_x_12:
        /* <DEDUP_REMOVED lines=15> */
.L_x_13:
        /* <DEDUP_REMOVED lines=15> */
.L_x_14:
        /* <DEDUP_REMOVED lines=15> */
.L_x_15:
        /* <DEDUP_REMOVED lines=15> */
.L_x_16:
        /* <DEDUP_REMOVED lines=15> */
.L_x_17:
        /* <DEDUP_REMOVED lines=15> */
.L_x_18:
[----:B------:R-:W-:Y:S01]  /*1120*/  MOV R3, UR38 ;  /* 0x0000002600037c02 */ /* 0x000fe20008000f00 */
[----:B------:R-:W-:Y:S01]  /*1130*/  VIADD R17, R17, 0x10 ;  /* 0x0000001011117836 */ /* 0x000fe20000000000 */
[----:B------:R-:W-:Y:S02]  /*1140*/  IADD3 R25, PT, PT, R25, 0x10, RZ ;  /* 0x0000001019197810 */ /* 0x000fe40007ffe0ff */
[----:B------:R-:W-:-:S04]  /*1150*/  LOP3.LUT R0, R3, 0x7ffffff0, RZ, 0xc0, !PT ;  /* 0x7ffffff003007812 */ /* 0x000fc800078ec0ff */
[----:B------:R-:W-:-:S13]  /*1160*/  ISETP.NE.AND P0, PT, R17, R0, PT ;  /* 0x000000001100720c */ /* 0x000fda0003f05270 */
[----:B------:R-:W-:Y:S05]  /*1170*/  @P0 BRA `(.L_x_19) ;  /* 0xfffffff000180947 */ /* 0x000fea000383ffff */
[----:B------:R-:W-:Y:S05]  /*1180*/  BSYNC.RECONVERGENT B6 ;  /* 0x0000000000067941 */ /* 0x000fea0003800200 */
.L_x_2:
[----:B------:R-:W-:-:S07]  /*1190*/  IMAD.MOV.U32 R17, RZ, RZ, R0 ;  /* 0x000000ffff117224 */ /* 0x000fce00078e0000 */
.L_x_1:
[----:B------:R-:W-:Y:S01]  /*11a0*/  ISETP.NE.AND P0, PT, R24, RZ, PT ;  /* 0x000000ff1800720c */ /* 0x000fe20003f05270 */
[----:B------:R-:W-:-:S12]  /*11b0*/  BSSY.RECONVERGENT B7, `(.L_x_0) ;  /* 0x00000e2000077945 */ /* 0x000fd80003800200 */
[----:B------:R-:W-:Y:S05]  /*11c0*/  @!P0 BRA `(.L_x_20) ;  /* 0x0000000c00808947 */ /* 0x000fea0003800000 */
[----:B------:R-:W-:Y:S02]  /*11d0*/  ISETP.GE.U32.AND P0, PT, R24, 0x8, PT ;  /* 0x000000081800780c */ /* 0x000fe40003f06070 */
[----:B------:R-:W-:-:S11]  /*11e0*/  LOP3.LUT R25, R3, 0x7, RZ, 0xc0, !PT ;  /* 0x0000000703197812 */ /* 0x000fd600078ec0ff */
[----:B------:R-:W-:Y:S05]  /*11f0*/  @!P0 BRA `(.L_x_21) ;  /* 0x0000000400ec8947 */ /* 0x000fea0003800000 */
[----:B------:R-:W0:Y:S01]  /*1200*/  LDC.64 R22, c[0x0][0x380] ;  /* 0x0000e000ff167b82 */ /* 0x000e220000000a00 */
[----:B------:R-:W-:Y:S01]  /*1210*/  IADD3 R3, PT, PT, R26, R17, RZ ;  /* 0x000000111a037210 */ /* 0x000fe20007ffe0ff */
[----:B------:R-:W1:Y:S04]  /*1220*/  LDCU.64 UR4, c[0x4][0x8] ;  /* 0x01000100ff0477ac */ /* 0x000e680008000a00 */
[----:B0-----:R-:W-:-:S05]  /*1230*/  IMAD.WIDE R22, R3, 0x4, R22 ;  /* 0x0000000403167825 */ /* 0x001fca00078e0216 */
[----:B------:R-:W2:Y:S01]  /*1240*/  LDG.E R0, desc[UR36][R22.64] ;  /* 0x0000002416007981 */ /* 0x000ea2000c1e1900 */
[----:B------:R-:W-:Y:S01]  /*1250*/  MOV R24, 0x0 ;  /* 0x0000000000187802 */ /* 0x000fe20000000f00 */
[----:B-1----:R-:W-:Y:S01]  /*1260*/  IMAD.U32 R4, RZ, RZ, UR4 ;  /* 0x00000004ff047e24 */ /* 0x002fe2000f8e00ff */
[----:B------:R-:W-:Y:S01]  /*1270*/  MOV R5, UR5 ;  /* 0x0000000500057c02 */ /* 0x000fe20008000f00 */
[----:B------:R0:W-:Y:S01]  /*1280*/  STL.64 [R1], R16 ;  /* 0x0000001001007387 */ /* 0x0001e20000100a00 */
[----:B------:R0:W1:Y:S01]  /*1290*/  LDC.64 R8, c[0x4][R24] ;  /* 0x0100000018087b82 */ /* 0x0000620000000a00 */
[----:B------:R-:W-:Y:S01]  /*12a0*/  IMAD.MOV.U32 R6, RZ, RZ, R18 ;  /* 0x000000ffff067224 */ /* 0x000fe200078e0012 */
[----:B------:R-:W-:Y:S01]  /*12b0*/  MOV R7, R2 ;  /* 0x0000000200077202 */ /* 0x000fe20000000f00 */
[----:B--2---:R-:W-:-:S04]  /*12c0*/  FADD R19, R19, R0 ;  /* 0x0000000013137221 */ /* 0x004fc80000000000 */
[----:B------:R-:W2:Y:S02]  /*12d0*/  F2F.F64.F32 R10, R19 ;  /* 0x00000013000a7310 */ /* 0x000ea40000201800 */
[----:B-12---:R0:W-:Y:S02]  /*12e0*/  STL.64 [R1+0x8], R10 ;  /* 0x0000080a01007387 */ /* 0x0061e40000100a00 */
[----:B------:R-:W-:-:S07]  /*12f0*/  LEPC R20, `(.L_x_22) ;  /* 0x000000001014794e */ /* 0x000fce0000000000 */
[----:B0-----:R-:W-:Y:S05]  /*1300*/  CALL.ABS.NOINC R8 ;  /* 0x0000000008007343 */ /* 0x001fea0003c00000 */
.L_x_22:
[----:B------:R-:W2:Y:S01]  /*1310*/  LDG.E R0, desc[UR36][R22.64+0x4] ;  /* 0x0000042416007981 */ /* 0x000ea2000c1e1900 */
[----:B------:R-:W-:Y:S01]  /*1320*/  VIADD R13, R17, 0x1 ;  /* 0x00000001110d7836 */ /* 0x000fe20000000000 */
[----:B------:R-:W-:Y:S01]  /*1330*/  MOV R12, R16 ;  /* 0x00000010000c7202 */ /* 0x000fe20000000f00 */
[----:B------:R0:W1:Y:S01]  /*1340*/  LDC.64 R8, c[0x4][R24] ;  /* 0x0100000018087b82 */ /* 0x0000620000000a00 */
[----:B------:R-:W3:Y:S01]  /*1350*/  LDCU.64 UR4, c[0x4][0x8] ;  /* 0x01000100ff0477ac */ /* 0x000ee20008000a00 */
[----:B------:R-:W-:Y:S01]  /*1360*/  IMAD.MOV.U32 R6, RZ, RZ, R18 ;  /* 0x000000ffff067224 */ /* 0x000fe200078e0012 */
[----:B------:R-:W-:Y:S01]  /*1370*/  MOV R7, R2 ;  /* 0x0000000200077202 */ /* 0x000fe20000000f00 */
[----:B------:R0:W-:Y:S01]  /*1380*/  STL.64 [R1], R12 ;  /* 0x0000000c01007387 */ /* 0x0001e20000100a00 */
[----:B---3--:R-:W-:Y:S01]  /*1390*/  IMAD.U32 R4, RZ, RZ, UR4 ;  /* 0x00000004ff047e24 */ /* 0x008fe2000f8e00ff */
[----:B------:R-:W-:Y:S01]  /*13a0*/  MOV R5, UR5 ;  /* 0x0000000500057c02 */ /* 0x000fe20008000f00 */
[----:B--2---:R-:W-:-:S04]  /*13b0*/  FADD R19, R19, R0 ;  /* 0x0000000013137221 */ /* 0x004fc80000000000 */
[----:B------:R-:W2:Y:S02]  /*13c0*/  F2F.F64.F32 R10, R19 ;  /* 0x00000013000a7310 */ /* 0x000ea40000201800 */
[----:B-12---:R0:W-:Y:S02]  /*13d0*/  STL.64 [R1+0x8], R10 ;  /* 0x0000080a01007387 */ /* 0x0061e40000100a00 */
[----:B------:R-:W-:-:S07]  /*13e0*/  LEPC R20, `(.L_x_23) ;  /* 0x000000001014794e */ /* 0x000fce0000000000 */
[----:B0-----:R-:W-:Y:S05]  /*13f0*/  CALL.ABS.NOINC R8 ;  /* 0x0000000008007343 */ /* 0x001fea0003c00000 */
.L_x_23:
        /* <DEDUP_REMOVED lines=15> */
.L_x_24:
        /* <DEDUP_REMOVED lines=15> */
.L_x_25:
        /* <DEDUP_REMOVED lines=15> */
.L_x_26:
        /* <DEDUP_REMOVED lines=15> */
.L_x_27:
        /* <DEDUP_REMOVED lines=15> */
.L_x_28:
        /* <DEDUP_REMOVED lines=15> */
.L_x_29:
[----:B------:R-:W-:-:S07]  /*19a0*/  VIADD R17, R17, 0x8 ;  /* 0x0000000811117836 */ /* 0x000fce0000000000 */
.L_x_21:
[----:B------:R-:W-:-:S13]  /*19b0*/  ISETP.NE.AND P0, PT, R25, RZ, PT ;  /* 0x000000ff1900720c */ /* 0x000fda0003f05270 */
[----:B------:R-:W-:Y:S05]  /*19c0*/  @!P0 BRA `(.L_x_20) ;  /* 0x0000000400808947 */ /* 0x000fea0003800000 */
[----:B------:R-:W0:Y:S01]  /*19d0*/  LDC R0, c[0x0][0x390] ;  /* 0x0000e400ff007b82 */ /* 0x000e220000000800 */
[----:B------:R-:W-:Y:S01]  /*19e0*/  ISETP.GE.U32.AND P0, PT, R25, 0x4, PT ;  /* 0x000000041900780c */ /* 0x000fe20003f06070 */
[----:B------:R-:W-:Y:S01]  /*19f0*/  BSSY.RECONVERGENT B6, `(.L_x_30) ;  /* 0x0000042000067945 */ /* 0x000fe20003800200 */
[----:B0-----:R-:W-:-:S11]  /*1a00*/  LOP3.LUT R25, R0, 0x3, RZ, 0xc0, !PT ;  /* 0x0000000300197812 */ /* 0x001fd600078ec0ff */
        /* <DEDUP_REMOVED lines=18> */
.L_x_32:
        /* <DEDUP_REMOVED lines=15> */
.L_x_33:
        /* <DEDUP_REMOVED lines=15> */
.L_x_34:
        /* <DEDUP_REMOVED lines=15> */
.L_x_35:
[----:B------:R-:W-:-:S07]  /*1e00*/  VIADD R17, R17, 0x4 ;  /* 0x0000000411117836 */ /* 0x000fce0000000000 */
.L_x_31:
[----:B------:R-:W-:Y:S05]  /*1e10*/  BSYNC.RECONVERGENT B6 ;  /* 0x0000000000067941 */ /* 0x000fea0003800200 */
.L_x_30:
[----:B------:R-:W-:-:S13]  /*1e20*/  ISETP.NE.AND P0, PT, R25, RZ, PT ;  /* 0x000000ff1900720c */ /* 0x000fda0003f05270 */
[----:B------:R-:W-:Y:S05]  /*1e30*/  @!P0 BRA `(.L_x_20) ;  /* 0x0000000000648947 */ /* 0x000fea0003800000 */
[----:B------:R-:W-:Y:S01]  /*1e40*/  IADD3 R26, PT, PT, R26, R17, RZ ;  /* 0x000000111a1a7210 */ /* 0x000fe20007ffe0ff */
[----:B------:R-:W-:-:S07]  /*1e50*/  IMAD.MOV R25, RZ, RZ, -R25 ;  /* 0x000000ffff197224 */ /* 0x000fce00078e0a19 */
.L_x_37:
[----:B------:R-:W0:Y:S01]  /*1e60*/  LDC.64 R4, c[0x0][0x380] ;  /* 0x0000e000ff047b82 */ /* 0x000e220000000a00 */
[----:B------:R-:W-:Y:S01]  /*1e70*/  MOV R8, 0x0 ;  /* 0x0000000000087802 */ /* 0x000fe20000000f00 */
[----:B------:R-:W1:Y:S01]  /*1e80*/  LDCU.64 UR4, c[0x4][0x8] ;  /* 0x01000100ff0477ac */ /* 0x000e620008000a00 */
[----:B0-----:R-:W-:-:S06]  /*1e90*/  IMAD.WIDE R4, R26, 0x4, R4 ;  /* 0x000000041a047825 */ /* 0x001fcc00078e0204 */
[----:B------:R1:W2:Y:S01]  /*1ea0*/  LDG.E R4, desc[UR36][R4.64] ;  /* 0x0000002404047981 */ /* 0x0002a2000c1e1900 */
[----:B------:R-:W0:Y:S01]  /*1eb0*/  LDC.64 R8, c[0x4][R8] ;  /* 0x0100000008087b82 */ /* 0x000e220000000a00 */
[----:B------:R-:W-:Y:S01]  /*1ec0*/  IADD3 R25, PT, PT, R25, 0x1, RZ ;  /* 0x0000000119197810 */ /* 0x000fe20007ffe0ff */
[----:B------:R-:W-:Y:S01]  /*1ed0*/  IMAD.MOV.U32 R6, RZ, RZ, R18 ;  /* 0x000000ffff067224 */ /* 0x000fe200078e0012 */
[----:B------:R3:W-:Y:S01]  /*1ee0*/  STL.64 [R1], R16 ;  /* 0x0000001001007387 */ /* 0x0007e20000100a00 */
[----:B------:R-:W-:Y:S02]  /*1ef0*/  MOV R7, R2 ;  /* 0x0000000200077202 */ /* 0x000fe40000000f00 */
[----:B------:R-:W-:Y:S02]  /*1f00*/  ISETP.NE.AND P0, PT, R25, RZ, PT ;  /* 0x000000ff1900720c */ /* 0x000fe40003f05270 */
[----:B-1----:R-:W-:Y:S02]  /*1f10*/  MOV R5, UR5 ;  /* 0x0000000500057c02 */ /* 0x002fe40008000f00 */
[----:B------:R-:W-:Y:S01]  /*1f20*/  P2R R0, PR, RZ, 0x1 ;  /* 0x00000001ff007803 */ /* 0x000fe20000000000 */
[----:B--2---:R-:W-:Y:S01]  /*1f30*/  FADD R19, R4, R19 ;  /* 0x0000001304137221 */ /* 0x004fe20000000000 */
[----:B------:R-:W-:-:S03]  /*1f40*/  IMAD.U32 R4, RZ, RZ, UR4 ;  /* 0x00000004ff047e24 */ /* 0x000fc6000f8e00ff */
[----:B------:R-:W1:Y:S02]  /*1f50*/  F2F.F64.F32 R10, R19 ;  /* 0x00000013000a7310 */ /* 0x000e640000201800 */
[----:B01----:R3:W-:Y:S02]  /*1f60*/  STL.64 [R1+0x8], R10 ;  /* 0x0000080a01007387 */ /* 0x0037e40000100a00 */
[----:B------:R-:W-:-:S07]  /*1f70*/  LEPC R20, `(.L_x_36) ;  /* 0x000000001014794e */ /* 0x000fce0000000000 */
[----:B---3--:R-:W-:Y:S05]  /*1f80*/  CALL.ABS.NOINC R8 ;  /* 0x0000000008007343 */ /* 0x008fea0003c00000 */
.L_x_36:
[----:B------:R-:W-:Y:S01]  /*1f90*/  ISETP.NE.AND P6, PT, R25, RZ, PT ;  /* 0x000000ff1900720c */ /* 0x000fe20003fc5270 */
[----:B------:R-:W-:Y:S01]  /*1fa0*/  VIADD R26, R26, 0x1 ;  /* 0x000000011a1a7836 */ /* 0x000fe20000000000 */
[----:B------:R-:W-:-:S11]  /*1fb0*/  IADD3 R17, PT, PT, R17, 0x1, RZ ;  /* 0x0000000111117810 */ /* 0x000fd60007ffe0ff */
[----:B------:R-:W-:Y:S05]  /*1fc0*/  @P6 BRA `(.L_x_37) ;  /* 0xfffffffc00a46947 */ /* 0x000fea000383ffff */
.L_x_20:
[----:B------:R-:W-:Y:S05]  /*1fd0*/  BSYNC.RECONVERGENT B7 ;  /* 0x0000000000077941 */ /* 0x000fea0003800200 */
.L_x_0:
[----:B------:R-:W0:Y:S02]  /*1fe0*/  LDC.64 R2, c[0x0][0x388] ;  /* 0x0000e200ff027b82 */ /* 0x000e240000000a00 */
[----:B0-----:R-:W-:-:S05]  /*1ff0*/  IMAD.WIDE R16, R16, 0x4, R2 ;  /* 0x0000000410107825 */ /* 0x001fca00078e0202 */
[----:B------:R-:W-:Y:S01]  /*2000*/  STG.E desc[UR36][R16.64], R19 ;  /* 0x0000001310007986 */ /* 0x000fe2000c101924 */
[----:B------:R-:W-:Y:S05]  /*2010*/  EXIT ;  /* 0x000000000000794d */ /* 0x000fea0003800000 */
.L_x_38:
[----:B------:R-:W-:-:S00]  /*2020*/  BRA `(.L_x_38) ;  /* 0xfffffffc00fc7947 */ /* 0x000fc0000383ffff */
[----:B------:R-:W-:-:S00]  /*2030*/  NOP ;  /* 0x0000000000007918 */ /* 0x000fc00000000000 */
        /* <DEDUP_REMOVED lines=12> */
.L_x_39:


//--------------------- .nv.global.init           --------------------------
	.section	.nv.global.init,"aw",@progbits
.nv.global.init:
	.type		$str,@object
	.size		$str,(.L_0 - $str)
$str:
        /*0000*/ 	.byte	0x54, 0x45, 0x4d, 0x50, 0x20, 0x69, 0x2c, 0x20, 0x6a, 0x2c, 0x20, 0x74, 0x65, 0x6d, 0x70, 0x3a
        /*0010*/ 	.byte	0x20, 0x25, 0x64, 0x2c, 0x20, 0x25, 0x64, 0x2c, 0x20, 0x25, 0x2e, 0x32, 0x66, 0x0a, 0x00
.L_0:


//--------------------- .nv.shared.reserved.0     --------------------------
	.section	.nv.shared.reserved.0,"aw",@nobits
	.weak		__nv_reservedSMEM_offset_0_alias
	.size		__nv_reservedSMEM_offset_0_alias, 0, 64
	.other		__nv_reservedSMEM_offset_0_alias,@"STO_CUDA_RESERVED_SHARED STV_DEFAULT"
__nv_reservedSMEM_offset_0_alias:
	.zero		0
	.zero		64


//--------------------- .nv.constant0._Z12redux_kernelPKfPfii --------------------------
	.section	.nv.constant0._Z12redux_kernelPKfPfii,"a",@progbits
	.sectionflags	@""
	.align	4
.nv.constant0._Z12redux_kernelPKfPfii:
	.zero		920


//--------------------- SYMBOLS --------------------------

	.type		.nv.reservedSmem.offset0,@object
	.size		.nv.reservedSmem.offset0,0x4
	.type		vprintf,@function
